//
// Generated by NVIDIA NVVM Compiler
//
// Compiler Build ID: CL-36424714
// Cuda compilation tools, release 13.0, V13.0.88
// Based on NVVM 20.0.0
//

.version 9.0
.target sm_100
.address_size 64

	// .globl	_Z14kernel_atomicsPiS_ii

.visible .entry _Z14kernel_atomicsPiS_ii(
	.param .u64 .ptr .align 1 _Z14kernel_atomicsPiS_ii_param_0,
	.param .u64 .ptr .align 1 _Z14kernel_atomicsPiS_ii_param_1,
	.param .u32 _Z14kernel_atomicsPiS_ii_param_2,
	.param .u32 _Z14kernel_atomicsPiS_ii_param_3
)
{


	ret;

}


// ===== COMPILED SASS (sm_100) =====

	.target	sm_100

	.elftype	@"ET_EXEC"


//--------------------- .note.nv.tkinfo           --------------------------
	.section	.note.nv.tkinfo,"",@"SHT_NOTE"
	.sectionflags	@"SHF_NOTE_NV_TKINFO"
	.tkinfo
        /*0018*/ 	.word	0x00000002
        /*0030*/ 	.string	""
        /*0030*/ 	.string	"ptxas"
        /*0030*/ 	.string	"Cuda compilation tools, release 13.0, V13.0.88"
        /*0030*/ 	.string	"Build cuda_13.0.r13.0/compiler.36424714_0"
        /*0030*/ 	.string	"-arch sm_100 -m 64 "



//--------------------- .note.nv.cuinfo           --------------------------
	.section	.note.nv.cuinfo,"",@"SHT_NOTE"
	.sectionflags	@"SHF_NOTE_NV_CUINFO"
        /*0018*/ 	.short	0x0002
        /*001a*/ 	.short	0x0064
        /*001c*/ 	.short	0x0082
	.zero		2


//--------------------- .nv.info                  --------------------------
	.section	.nv.info,"",@"SHT_CUDA_INFO"
	.align	4


	//----- nvinfo : EIATTR_REGCOUNT
	.align		4
        /*0000*/ 	.byte	0x04, 0x2f
        /*0002*/ 	.short	(.L_1 - .L_0)
	.align		4
.L_0:
        /*0004*/ 	.word	index@(_Z14kernel_atomicsPiS_ii)
        /*0008*/ 	.word	0x00000004


	//----- nvinfo : EIATTR_FRAME_SIZE
	.align		4
.L_1:
        /*000c*/ 	.byte	0x04, 0x11
        /*000e*/ 	.short	(.L_3 - .L_2)
	.align		4
.L_2:
        /*0010*/ 	.word	index@(_Z14kernel_atomicsPiS_ii)
        /*0014*/ 	.word	0x00000000


	//----- nvinfo : EIATTR_MIN_STACK_SIZE
	.align		4
.L_3:
        /*0018*/ 	.byte	0x04, 0x12
        /*001a*/ 	.short	(.L_5 - .L_4)
	.align		4
.L_4:
        /*001c*/ 	.word	index@(_Z14kernel_atomicsPiS_ii)
        /*0020*/ 	.word	0x00000000
.L_5:


//--------------------- .nv.compat                --------------------------
	.section	.nv.compat,"",@"SHT_CUDA_COMPAT_INFO"
	.align	4
        /*0000*/ 	.byte	0x02, 0x09, 0x00, 0x00, 0x02, 0x02, 0x01, 0x00, 0x02, 0x05, 0x05, 0x00, 0x03, 0x07, 0x01, 0x01
        /*0010*/ 	.byte	0x02, 0x03, 0x00, 0x00, 0x02, 0x06, 0x01, 0x00, 0x04, 0x0b, 0x08, 0x00, 0x09, 0x00, 0x00, 0x00
        /*0020*/ 	.byte	0x00, 0x00, 0x00, 0x00


//--------------------- .nv.info._Z14kernel_atomicsPiS_ii --------------------------
	.section	.nv.info._Z14kernel_atomicsPiS_ii,"",@"SHT_CUDA_INFO"
	.sectionflags	@""
	.align	4


	//----- nvinfo : EIATTR_CUDA_API_VERSION
	.align		4
        /*0000*/ 	.byte	0x04, 0x37
        /*0002*/ 	.short	(.L_7 - .L_6)
.L_6:
        /*0004*/ 	.word	0x00000082


	//----- nvinfo : EIATTR_KPARAM_INFO
	.align		4
.L_7:
        /*0008*/ 	.byte	0x04, 0x17
        /*000a*/ 	.short	(.L_9 - .L_8)
.L_8:
        /*000c*/ 	.word	0x00000000
        /*0010*/ 	.short	0x0003
        /*0012*/ 	.short	0x0014
        /*0014*/ 	.byte	0x00, 0xf0, 0x11, 0x00


	//----- nvinfo : EIATTR_KPARAM_INFO
	.align		4
.L_9:
        /*0018*/ 	.byte	0x04, 0x17
        /*001a*/ 	.short	(.L_11 - .L_10)
.L_10:
        /*001c*/ 	.word	0x00000000
        /*0020*/ 	.short	0x0002
        /*0022*/ 	.short	0x0010
        /*0024*/ 	.byte	0x00, 0xf0, 0x11, 0x00


	//----- nvinfo : EIATTR_KPARAM_INFO
	.align		4
.L_11:
        /*0028*/ 	.byte	0x04, 0x17
        /*002a*/ 	.short	(.L_13 - .L_12)
.L_12:
        /*002c*/ 	.word	0x00000000
        /*0030*/ 	.short	0x0001
        /*0032*/ 	.short	0x0008
        /*0034*/ 	.byte	0x00, 0xf5, 0x21, 0x00


	//----- nvinfo : EIATTR_KPARAM_INFO
	.align		4
.L_13:
        /*0038*/ 	.byte	0x04, 0x17
        /*003a*/ 	.short	(.L_15 - .L_14)
.L_14:
        /*003c*/ 	.word	0x00000000
        /*0040*/ 	.short	0x0000
        /*0042*/ 	.short	0x0000
        /*0044*/ 	.byte	0x00, 0xf5, 0x21, 0x00


	//----- nvinfo : EIATTR_SPARSE_MMA_MASK
	.align		4
.L_15:
        /*0048*/ 	.byte	0x03, 0x50
        /*004a*/ 	.short	0x0000


	//----- nvinfo : EIATTR_MAXREG_COUNT
	.align		4
        /*004c*/ 	.byte	0x03, 0x1b
        /*004e*/ 	.short	0x00ff


	//----- nvinfo : EIATTR_MERCURY_ISA_VERSION
	.align		4
        /*0050*/ 	.byte	0x03, 0x5f
        /*0052*/ 	.short	0x0101


	//----- nvinfo : EIATTR_VRC_CTA_INIT_COUNT
	.align		4
        /*0054*/ 	.byte	0x02, 0x4a
	.zero		1
	.zero		1


	//----- nvinfo : EIATTR_EXIT_INSTR_OFFSETS
	.align		4
        /*0058*/ 	.byte	0x04, 0x1c
        /*005a*/ 	.short	(.L_17 - .L_16)


	//   ....[0]....
.L_16:
        /*005c*/ 	.word	0x00000010


	//----- nvinfo : EIATTR_CBANK_PARAM_SIZE
	.align		4
.L_17:
        /*0060*/ 	.byte	0x03, 0x19
        /*0062*/ 	.short	0x0018


	//----- nvinfo : EIATTR_PARAM_CBANK
	.align		4
        /*0064*/ 	.byte	0x04, 0x0a
        /*0066*/ 	.short	(.L_19 - .L_18)
	.align		4
.L_18:
        /*0068*/ 	.word	index@(.nv.constant0._Z14kernel_atomicsPiS_ii)
        /*006c*/ 	.short	0x0380
        /*006e*/ 	.short	0x0018


	//----- nvinfo : EIATTR_SW_WAR
	.align		4
.L_19:
        /*0070*/ 	.byte	0x04, 0x36
        /*0072*/ 	.short	(.L_21 - .L_20)
.L_20:
        /*0074*/ 	.word	0x00000008
.L_21:


//--------------------- .nv.callgraph             --------------------------
	.section	.nv.callgraph,"",@"SHT_CUDA_CALLGRAPH"
	.align	4
	.sectionentsize	8
	.align		4
        /*0000*/ 	.word	0x00000000
	.align		4
        /*0004*/ 	.word	0xffffffff
	.align		4
        /*0008*/ 	.word	0x00000000
	.align		4
        /*000c*/ 	.word	0xfffffffe
	.align		4
        /*0010*/ 	.word	0x00000000
	.align		4
        /*0014*/ 	.word	0xfffffffd
	.align		4
        /*0018*/ 	.word	0x00000000
	.align		4
        /*001c*/ 	.word	0xfffffffc


//--------------------- .text._Z14kernel_atomicsPiS_ii --------------------------
	.section	.text._Z14kernel_atomicsPiS_ii,"ax",@progbits
	.align	128
        .global         _Z14kernel_atomicsPiS_ii
        .type           _Z14kernel_atomicsPiS_ii,@function
        .size           _Z14kernel_atomicsPiS_ii,(.L_x_1 - _Z14kernel_atomicsPiS_ii)
        .other          _Z14kernel_atomicsPiS_ii,@"STO_CUDA_ENTRY STV_DEFAULT"
_Z14kernel_atomicsPiS_ii:
.text._Z14kernel_atomicsPiS_ii:
[----:B------:R-:W-:Y:S01]  /*0000*/  LDC R1, c[0x0][0x37c] ;  /* 0x0000df00ff017b82 */ /* 0x000fe20000000800 */
[----:B------:R-:W-:Y:S05]  /*0010*/  EXIT ;  /* 0x000000000000794d */ /* 0x000fea0003800000 */
.L_x_0:
[----:B------:R-:W-:-:S00]  /*0020*/  BRA `(.L_x_0) ;  /* 0xfffffffc00fc7947 */ /* 0x000fc0000383ffff */
[----:B------:R-:W-:-:S00]  /*0030*/  NOP ;  /* 0x0000000000007918 */ /* 0x000fc00000000000 */
        /* <DEDUP_REMOVED lines=12> */
.L_x_1:


//--------------------- .nv.shared.reserved.0     --------------------------
	.section	.nv.shared.reserved.0,"aw",@nobits
	.weak		__nv_reservedSMEM_offset_0_alias
	.size		__nv_reservedSMEM_offset_0_alias, 0, 64
	.other		__nv_reservedSMEM_offset_0_alias,@"STO_CUDA_RESERVED_SHARED STV_DEFAULT"
__nv_reservedSMEM_offset_0_alias:
	.zero		0
	.zero		64


//--------------------- .nv.constant0._Z14kernel_atomicsPiS_ii --------------------------
	.section	.nv.constant0._Z14kernel_atomicsPiS_ii,"a",@progbits
	.sectionflags	@""
	.align	4
.nv.constant0._Z14kernel_atomicsPiS_ii:
	.zero		920


//--------------------- SYMBOLS --------------------------

	.type		.nv.reservedSmem.offset0,@object
	.size		.nv.reservedSmem.offset0,0x4
